//
// Generated by NVIDIA NVVM Compiler
//
// Compiler Build ID: CL-36424714
// Cuda compilation tools, release 13.0, V13.0.88
// Based on NVVM 20.0.0
//

.version 9.0
.target sm_100
.address_size 64

	// .globl	_Z9allreducePf
// _ZZ9allreducePfE5local has been demoted
// _ZZ4scanPfE5local has been demoted

.visible .entry _Z9allreducePf(
	.param .u64 .ptr .align 1 _Z9allreducePf_param_0
)
{
	.reg .pred 	%p<3>;
	.reg .b32 	%r<15>;
	.reg .b32 	%f<7>;
	.reg .b64 	%rd<5>;
	// demoted variable
	.shared .align 4 .b8 _ZZ9allreducePfE5local[4096];
	ld.param.u64 	%rd2, [_Z9allreducePf_param_0];
	cvta.to.global.u64 	%rd3, %rd2;
	mov.u32 	%r1, %tid.x;
	mul.wide.u32 	%rd4, %r1, 4;
	add.s64 	%rd1, %rd3, %rd4;
	ld.global.f32 	%f6, [%rd1];
	shl.b32 	%r6, %r1, 2;
	mov.u32 	%r7, _ZZ9allreducePfE5local;
	add.s32 	%r2, %r7, %r6;
	st.shared.f32 	[%r2], %f6;
	mov.u32 	%r3, %ntid.x;
	setp.lt.u32 	%p1, %r3, 2;
	@%p1 bra 	$L__BB0_3;
	mov.b32 	%r14, 1;
$L__BB0_2:
	bar.sync 	0;
	sub.s32 	%r9, %r1, %r14;
	rem.u32 	%r10, %r9, %r3;
	shl.b32 	%r11, %r10, 2;
	add.s32 	%r13, %r7, %r11;
	ld.shared.f32 	%f4, [%r13];
	bar.sync 	0;
	ld.shared.f32 	%f5, [%r2];
	add.f32 	%f6, %f4, %f5;
	st.shared.f32 	[%r2], %f6;
	shl.b32 	%r14, %r14, 1;
	setp.lt.u32 	%p2, %r14, %r3;
	@%p2 bra 	$L__BB0_2;
$L__BB0_3:
	st.global.f32 	[%rd1], %f6;
	ret;

}
	// .globl	_Z4scanPf
.visible .entry _Z4scanPf(
	.param .u64 .ptr .align 1 _Z4scanPf_param_0
)
{
	.reg .pred 	%p<4>;
	.reg .b32 	%r<15>;
	.reg .b32 	%f<11>;
	.reg .b64 	%rd<5>;
	// demoted variable
	.shared .align 4 .b8 _ZZ4scanPfE5local[4096];
	ld.param.u64 	%rd2, [_Z4scanPf_param_0];
	cvta.to.global.u64 	%rd3, %rd2;
	mov.u32 	%r1, %tid.x;
	mul.wide.u32 	%rd4, %r1, 4;
	add.s64 	%rd1, %rd3, %rd4;
	ld.global.f32 	%f10, [%rd1];
	shl.b32 	%r6, %r1, 2;
	mov.u32 	%r7, _ZZ4scanPfE5local;
	add.s32 	%r2, %r7, %r6;
	st.shared.f32 	[%r2], %f10;
	mov.u32 	%r3, %ntid.x;
	setp.lt.u32 	%p1, %r3, 2;
	@%p1 bra 	$L__BB1_5;
	mov.b32 	%r14, 1;
$L__BB1_2:
	bar.sync 	0;
	setp.lt.u32 	%p2, %r1, %r14;
	mov.f32 	%f9, 0f00000000;
	@%p2 bra 	$L__BB1_4;
	sub.s32 	%r9, %r1, %r14;
	shl.b32 	%r10, %r9, 2;
	add.s32 	%r12, %r7, %r10;
	ld.shared.f32 	%f7, [%r12];
	cvt.rzi.s32.f32 	%r13, %f7;
	cvt.rn.f32.s32 	%f9, %r13;
$L__BB1_4:
	bar.sync 	0;
	ld.shared.f32 	%f8, [%r2];
	add.f32 	%f10, %f9, %f8;
	st.shared.f32 	[%r2], %f10;
	shl.b32 	%r14, %r14, 1;
	setp.lt.u32 	%p3, %r14, %r3;
	@%p3 bra 	$L__BB1_2;
$L__BB1_5:
	st.global.f32 	[%rd1], %f10;
	ret;

}


// ===== COMPILED SASS (sm_100) =====

	.target	sm_100

	.elftype	@"ET_EXEC"


//--------------------- .note.nv.tkinfo           --------------------------
	.section	.note.nv.tkinfo,"",@"SHT_NOTE"
	.sectionflags	@"SHF_NOTE_NV_TKINFO"
	.tkinfo
        /*0018*/ 	.word	0x00000002
        /*0030*/ 	.string	""
        /*0030*/ 	.string	"ptxas"
        /*0030*/ 	.string	"Cuda compilation tools, release 13.0, V13.0.88"
        /*0030*/ 	.string	"Build cuda_13.0.r13.0/compiler.36424714_0"
        /*0030*/ 	.string	"-arch sm_100 -m 64 "



//--------------------- .note.nv.cuinfo           --------------------------
	.section	.note.nv.cuinfo,"",@"SHT_NOTE"
	.sectionflags	@"SHF_NOTE_NV_CUINFO"
        /*0018*/ 	.short	0x0002
        /*001a*/ 	.short	0x0064
        /*001c*/ 	.short	0x0082
	.zero		2


//--------------------- .nv.info                  --------------------------
	.section	.nv.info,"",@"SHT_CUDA_INFO"
	.align	4


	//----- nvinfo : EIATTR_REGCOUNT
	.align		4
        /*0000*/ 	.byte	0x04, 0x2f
        /*0002*/ 	.short	(.L_1 - .L_0)
	.align		4
.L_0:
        /*0004*/ 	.word	index@(_Z9allreducePf)
        /*0008*/ 	.word	0x0000000e


	//----- nvinfo : EIATTR_FRAME_SIZE
	.align		4
.L_1:
        /*000c*/ 	.byte	0x04, 0x11
        /*000e*/ 	.short	(.L_3 - .L_2)
	.align		4
.L_2:
        /*0010*/ 	.word	index@(_Z9allreducePf)
        /*0014*/ 	.word	0x00000000


	//----- nvinfo : EIATTR_REGCOUNT
	.align		4
.L_3:
        /*0018*/ 	.byte	0x04, 0x2f
        /*001a*/ 	.short	(.L_5 - .L_4)
	.align		4
.L_4:
        /*001c*/ 	.word	index@(_Z4scanPf)
        /*0020*/ 	.word	0x0000000c


	//----- nvinfo : EIATTR_FRAME_SIZE
	.align		4
.L_5:
        /*0024*/ 	.byte	0x04, 0x11
        /*0026*/ 	.short	(.L_7 - .L_6)
	.align		4
.L_6:
        /*0028*/ 	.word	index@(_Z4scanPf)
        /*002c*/ 	.word	0x00000000


	//----- nvinfo : EIATTR_MIN_STACK_SIZE
	.align		4
.L_7:
        /*0030*/ 	.byte	0x04, 0x12
        /*0032*/ 	.short	(.L_9 - .L_8)
	.align		4
.L_8:
        /*0034*/ 	.word	index@(_Z4scanPf)
        /*0038*/ 	.word	0x00000000


	//----- nvinfo : EIATTR_MIN_STACK_SIZE
	.align		4
.L_9:
        /*003c*/ 	.byte	0x04, 0x12
        /*003e*/ 	.short	(.L_11 - .L_10)
	.align		4
.L_10:
        /*0040*/ 	.word	index@(_Z9allreducePf)
        /*0044*/ 	.word	0x00000000
.L_11:


//--------------------- .nv.compat                --------------------------
	.section	.nv.compat,"",@"SHT_CUDA_COMPAT_INFO"
	.align	4
        /*0000*/ 	.byte	0x02, 0x09, 0x00, 0x00, 0x02, 0x02, 0x01, 0x00, 0x02, 0x05, 0x05, 0x00, 0x03, 0x07, 0x01, 0x01
        /*0010*/ 	.byte	0x02, 0x03, 0x00, 0x00, 0x02, 0x06, 0x01, 0x00, 0x04, 0x0b, 0x08, 0x00, 0x09, 0x00, 0x00, 0x00
        /*0020*/ 	.byte	0x00, 0x00, 0x00, 0x00


//--------------------- .nv.info._Z4scanPf        --------------------------
	.section	.nv.info._Z4scanPf,"",@"SHT_CUDA_INFO"
	.sectionflags	@""
	.align	4


	//----- nvinfo : EIATTR_CUDA_API_VERSION
	.align		4
        /*0000*/ 	.byte	0x04, 0x37
        /*0002*/ 	.short	(.L_13 - .L_12)
.L_12:
        /*0004*/ 	.word	0x00000082


	//----- nvinfo : EIATTR_KPARAM_INFO
	.align		4
.L_13:
        /*0008*/ 	.byte	0x04, 0x17
        /*000a*/ 	.short	(.L_15 - .L_14)
.L_14:
        /*000c*/ 	.word	0x00000000
        /*0010*/ 	.short	0x0000
        /*0012*/ 	.short	0x0000
        /*0014*/ 	.byte	0x00, 0xf5, 0x21, 0x00


	//----- nvinfo : EIATTR_SPARSE_MMA_MASK
	.align		4
.L_15:
        /*0018*/ 	.byte	0x03, 0x50
        /*001a*/ 	.short	0x0000


	//----- nvinfo : EIATTR_MAXREG_COUNT
	.align		4
        /*001c*/ 	.byte	0x03, 0x1b
        /*001e*/ 	.short	0x00ff


	//----- nvinfo : EIATTR_NUM_BARRIERS
	.align		4
        /*0020*/ 	.byte	0x02, 0x4c
        /*0022*/ 	.byte	0x01
	.zero		1


	//----- nvinfo : EIATTR_MERCURY_ISA_VERSION
	.align		4
        /*0024*/ 	.byte	0x03, 0x5f
        /*0026*/ 	.short	0x0101


	//----- nvinfo : EIATTR_VRC_CTA_INIT_COUNT
	.align		4
        /*0028*/ 	.byte	0x02, 0x4a
	.zero		1
	.zero		1


	//----- nvinfo : EIATTR_EXIT_INSTR_OFFSETS
	.align		4
        /*002c*/ 	.byte	0x04, 0x1c
        /*002e*/ 	.short	(.L_17 - .L_16)


	//   ....[0]....
.L_16:
        /*0030*/ 	.word	0x00000200


	//----- nvinfo : EIATTR_CBANK_PARAM_SIZE
	.align		4
.L_17:
        /*0034*/ 	.byte	0x03, 0x19
        /*0036*/ 	.short	0x0008


	//----- nvinfo : EIATTR_PARAM_CBANK
	.align		4
        /*0038*/ 	.byte	0x04, 0x0a
        /*003a*/ 	.short	(.L_19 - .L_18)
	.align		4
.L_18:
        /*003c*/ 	.word	index@(.nv.constant0._Z4scanPf)
        /*0040*/ 	.short	0x0380
        /*0042*/ 	.short	0x0008


	//----- nvinfo : EIATTR_SW_WAR
	.align		4
.L_19:
        /*0044*/ 	.byte	0x04, 0x36
        /*0046*/ 	.short	(.L_21 - .L_20)
.L_20:
        /*0048*/ 	.word	0x00000008
.L_21:


//--------------------- .nv.info._Z9allreducePf   --------------------------
	.section	.nv.info._Z9allreducePf,"",@"SHT_CUDA_INFO"
	.sectionflags	@""
	.align	4


	//----- nvinfo : EIATTR_CUDA_API_VERSION
	.align		4
        /*0000*/ 	.byte	0x04, 0x37
        /*0002*/ 	.short	(.L_23 - .L_22)
.L_22:
        /*0004*/ 	.word	0x00000082


	//----- nvinfo : EIATTR_KPARAM_INFO
	.align		4
.L_23:
        /*0008*/ 	.byte	0x04, 0x17
        /*000a*/ 	.short	(.L_25 - .L_24)
.L_24:
        /*000c*/ 	.word	0x00000000
        /*0010*/ 	.short	0x0000
        /*0012*/ 	.short	0x0000
        /*0014*/ 	.byte	0x00, 0xf5, 0x21, 0x00


	//----- nvinfo : EIATTR_SPARSE_MMA_MASK
	.align		4
.L_25:
        /*0018*/ 	.byte	0x03, 0x50
        /*001a*/ 	.short	0x0000


	//----- nvinfo : EIATTR_MAXREG_COUNT
	.align		4
        /*001c*/ 	.byte	0x03, 0x1b
        /*001e*/ 	.short	0x00ff


	//----- nvinfo : EIATTR_NUM_BARRIERS
	.align		4
        /*0020*/ 	.byte	0x02, 0x4c
        /*0022*/ 	.byte	0x01
	.zero		1


	//----- nvinfo : EIATTR_MERCURY_ISA_VERSION
	.align		4
        /*0024*/ 	.byte	0x03, 0x5f
        /*0026*/ 	.short	0x0101


	//----- nvinfo : EIATTR_VRC_CTA_INIT_COUNT
	.align		4
        /*0028*/ 	.byte	0x02, 0x4a
	.zero		1
	.zero		1


	//----- nvinfo : EIATTR_EXIT_INSTR_OFFSETS
	.align		4
        /*002c*/ 	.byte	0x04, 0x1c
        /*002e*/ 	.short	(.L_27 - .L_26)


	//   ....[0]....
.L_26:
        /*0030*/ 	.word	0x000002e0


	//----- nvinfo : EIATTR_CBANK_PARAM_SIZE
	.align		4
.L_27:
        /*0034*/ 	.byte	0x03, 0x19
        /*0036*/ 	.short	0x0008


	//----- nvinfo : EIATTR_PARAM_CBANK
	.align		4
        /*0038*/ 	.byte	0x04, 0x0a
        /*003a*/ 	.short	(.L_29 - .L_28)
	.align		4
.L_28:
        /*003c*/ 	.word	index@(.nv.constant0._Z9allreducePf)
        /*0040*/ 	.short	0x0380
        /*0042*/ 	.short	0x0008


	//----- nvinfo : EIATTR_SW_WAR
	.align		4
.L_29:
        /*0044*/ 	.byte	0x04, 0x36
        /*0046*/ 	.short	(.L_31 - .L_30)
.L_30:
        /*0048*/ 	.word	0x00000008
.L_31:


//--------------------- .nv.callgraph             --------------------------
	.section	.nv.callgraph,"",@"SHT_CUDA_CALLGRAPH"
	.align	4
	.sectionentsize	8
	.align		4
        /*0000*/ 	.word	0x00000000
	.align		4
        /*0004*/ 	.word	0xffffffff
	.align		4
        /*0008*/ 	.word	0x00000000
	.align		4
        /*000c*/ 	.word	0xfffffffe
	.align		4
        /*0010*/ 	.word	0x00000000
	.align		4
        /*0014*/ 	.word	0xfffffffd
	.align		4
        /*0018*/ 	.word	0x00000000
	.align		4
        /*001c*/ 	.word	0xfffffffc


//--------------------- .text._Z4scanPf           --------------------------
	.section	.text._Z4scanPf,"ax",@progbits
	.align	128
        .global         _Z4scanPf
        .type           _Z4scanPf,@function
        .size           _Z4scanPf,(.L_x_6 - _Z4scanPf)
        .other          _Z4scanPf,@"STO_CUDA_ENTRY STV_DEFAULT"
_Z4scanPf:
.text._Z4scanPf:
[----:B------:R-:W-:Y:S01]  /*0000*/  LDC R1, c[0x0][0x37c] ;  /* 0x0000df00ff017b82 */ /* 0x000fe20000000800 */
[----:B------:R-:W0:Y:S07]  /*0010*/  S2R R9, SR_TID.X ;  /* 0x0000000000097919 */ /* 0x000e2e0000002100 */
[----:B------:R-:W0:Y:S01]  /*0020*/  LDC.64 R2, c[0x0][0x380] ;  /* 0x0000e000ff027b82 */ /* 0x000e220000000a00 */
[----:B------:R-:W1:Y:S01]  /*0030*/  LDCU.64 UR6, c[0x0][0x358] ;  /* 0x00006b00ff0677ac */ /* 0x000e620008000a00 */
[----:B0-----:R-:W-:-:S05]  /*0040*/  IMAD.WIDE.U32 R2, R9, 0x4, R2 ;  /* 0x0000000409027825 */ /* 0x001fca00078e0002 */
[----:B-1----:R-:W2:Y:S01]  /*0050*/  LDG.E R5, desc[UR6][R2.64] ;  /* 0x0000000602057981 */ /* 0x002ea2000c1e1900 */
[----:B------:R-:W0:Y:S01]  /*0060*/  S2UR UR5, SR_CgaCtaId ;  /* 0x00000000000579c3 */ /* 0x000e220000008800 */
[----:B------:R-:W-:Y:S01]  /*0070*/  UMOV UR4, 0x400 ;  /* 0x0000040000047882 */ /* 0x000fe20000000000 */
[----:B------:R-:W1:Y:S02]  /*0080*/  LDCU UR8, c[0x0][0x360] ;  /* 0x00006c00ff0877ac */ /* 0x000e640008000800 */
[----:B-1----:R-:W-:Y:S02]  /*0090*/  UISETP.GE.U32.AND UP0, UPT, UR8, 0x2, UPT ;  /* 0x000000020800788c */ /* 0x002fe4000bf06070 */
[----:B0-----:R-:W-:-:S06]  /*00a0*/  ULEA UR4, UR5, UR4, 0x18 ;  /* 0x0000000405047291 */ /* 0x001fcc000f8ec0ff */
[----:B------:R-:W-:-:S05]  /*00b0*/  LEA R0, R9, UR4, 0x2 ;  /* 0x0000000409007c11 */ /* 0x000fca000f8e10ff */
[----:B--2---:R0:W-:Y:S01]  /*00c0*/  STS [R0], R5 ;  /* 0x0000000500007388 */ /* 0x0041e20000000800 */
[----:B------:R-:W-:Y:S05]  /*00d0*/  BRA.U !UP0, `(.L_x_0) ;  /* 0x0000000108447547 */ /* 0x000fea000b800000 */
[----:B------:R-:W-:-:S05]  /*00e0*/  UMOV UR5, 0x1 ;  /* 0x0000000100057882 */ /* 0x000fca0000000000 */
.L_x_1:
[----:B------:R-:W-:Y:S01]  /*00f0*/  BAR.SYNC.DEFER_BLOCKING 0x0 ;  /* 0x0000000000007b1d */ /* 0x000fe20000010000 */
[----:B------:R-:W-:-:S13]  /*0100*/  ISETP.GE.U32.AND P0, PT, R9, UR5, PT ;  /* 0x0000000509007c0c */ /* 0x000fda000bf06070 */
[----:B------:R-:W-:Y:S01]  /*0110*/  @P0 VIADD R4, R9, -UR5 ;  /* 0x8000000509040c36 */ /* 0x000fe20008000000 */
[----:B------:R-:W-:-:S04]  /*0120*/  USHF.L.U32 UR5, UR5, 0x1, URZ ;  /* 0x0000000105057899 */ /* 0x000fc800080006ff */
[----:B0-----:R-:W-:Y:S01]  /*0130*/  @P0 LEA R5, R4, UR4, 0x2 ;  /* 0x0000000404050c11 */ /* 0x001fe2000f8e10ff */
[----:B------:R-:W-:Y:S01]  /*0140*/  HFMA2 R4, -RZ, RZ, 0, 0 ;  /* 0x00000000ff047431 */ /* 0x000fe200000001ff */
[----:B------:R-:W-:-:S04]  /*0150*/  UISETP.GE.U32.AND UP0, UPT, UR5, UR8, UPT ;  /* 0x000000080500728c */ /* 0x000fc8000bf06070 */
[----:B------:R-:W0:Y:S01]  /*0160*/  @P0 LDS R5, [R5] ;  /* 0x0000000005050984 */ /* 0x000e220000000800 */
[----:B------:R-:W-:Y:S06]  /*0170*/  BAR.SYNC.DEFER_BLOCKING 0x0 ;  /* 0x0000000000007b1d */ /* 0x000fec0000010000 */
[----:B-1----:R-:W1:Y:S01]  /*0180*/  LDS R7, [R0] ;  /* 0x0000000000077984 */ /* 0x002e620000000800 */
[----:B0-----:R-:W0:Y:S02]  /*0190*/  @P0 F2I.TRUNC.NTZ R6, R5 ;  /* 0x0000000500060305 */ /* 0x001e24000020f100 */
[----:B0-----:R-:W-:-:S05]  /*01a0*/  @P0 I2FP.F32.S32 R4, R6 ;  /* 0x0000000600040245 */ /* 0x001fca0000201400 */
[----:B-1----:R-:W-:-:S05]  /*01b0*/  FADD R7, R7, R4 ;  /* 0x0000000407077221 */ /* 0x002fca0000000000 */
[----:B------:R1:W-:Y:S01]  /*01c0*/  STS [R0], R7 ;  /* 0x0000000700007388 */ /* 0x0003e20000000800 */
[----:B------:R-:W-:Y:S05]  /*01d0*/  BRA.U !UP0, `(.L_x_1) ;  /* 0xfffffffd08c47547 */ /* 0x000fea000b83ffff */
[----:B------:R-:W-:-:S07]  /*01e0*/  IMAD.MOV.U32 R5, RZ, RZ, R7 ;  /* 0x000000ffff057224 */ /* 0x000fce00078e0007 */
.L_x_0:
[----:B------:R-:W-:Y:S01]  /*01f0*/  STG.E desc[UR6][R2.64], R5 ;  /* 0x0000000502007986 */ /* 0x000fe2000c101906 */
[----:B------:R-:W-:Y:S05]  /*0200*/  EXIT ;  /* 0x000000000000794d */ /* 0x000fea0003800000 */
.L_x_2:
[----:B------:R-:W-:-:S00]  /*0210*/  BRA `(.L_x_2) ;  /* 0xfffffffc00fc7947 */ /* 0x000fc0000383ffff */
[----:B------:R-:W-:-:S00]  /*0220*/  NOP ;  /* 0x0000000000007918 */ /* 0x000fc00000000000 */
        /* <DEDUP_REMOVED lines=13> */
.L_x_6:


//--------------------- .text._Z9allreducePf      --------------------------
	.section	.text._Z9allreducePf,"ax",@progbits
	.align	128
        .global         _Z9allreducePf
        .type           _Z9allreducePf,@function
        .size           _Z9allreducePf,(.L_x_7 - _Z9allreducePf)
        .other          _Z9allreducePf,@"STO_CUDA_ENTRY STV_DEFAULT"
_Z9allreducePf:
.text._Z9allreducePf:
        /* <DEDUP_REMOVED lines=14> */
[----:B------:R-:W1:Y:S01]  /*00e0*/  I2F.U32.RP R6, UR8 ;  /* 0x0000000800067d06 */ /* 0x000e620008209000 */
[----:B------:R-:W-:Y:S01]  /*00f0*/  ISETP.NE.U32.AND P0, PT, RZ, UR8, PT ;  /* 0x00000008ff007c0c */ /* 0x000fe2000bf05070 */
[----:B------:R-:W-:Y:S01]  /*0100*/  UMOV UR5, 0x1 ;  /* 0x0000000100057882 */ /* 0x000fe20000000000 */
[----:B------:R-:W-:-:S05]  /*0110*/  LOP3.LUT R7, RZ, UR8, RZ, 0x33, !PT ;  /* 0x00000008ff077c12 */ /* 0x000fca000f8e33ff */
[----:B-1----:R-:W1:Y:S02]  /*0120*/  MUFU.RCP R6, R6 ;  /* 0x0000000600067308 */ /* 0x002e640000001000 */
[----:B-1----:R-:W-:-:S06]  /*0130*/  VIADD R4, R6, 0xffffffe ;  /* 0x0ffffffe06047836 */ /* 0x002fcc0000000000 */
[----:B0-----:R0:W1:Y:S02]  /*0140*/  F2I.FTZ.U32.TRUNC.NTZ R5, R4 ;  /* 0x0000000400057305 */ /* 0x001064000021f000 */
[----:B0-----:R-:W-:Y:S02]  /*0150*/  HFMA2 R4, -RZ, RZ, 0, 0 ;  /* 0x00000000ff047431 */ /* 0x001fe400000001ff */
[----:B-1----:R-:W-:-:S04]  /*0160*/  IMAD.MOV R9, RZ, RZ, -R5 ;  /* 0x000000ffff097224 */ /* 0x002fc800078e0a05 */
[----:B------:R-:W-:-:S04]  /*0170*/  IMAD R9, R9, UR8, RZ ;  /* 0x0000000809097c24 */ /* 0x000fc8000f8e02ff */
[----:B------:R-:W-:-:S07]  /*0180*/  IMAD.HI.U32 R5, R5, R9, R4 ;  /* 0x0000000905057227 */ /* 0x000fce00078e0004 */
.L_x_4:
[----:B------:R-:W-:Y:S01]  /*0190*/  VIADD R4, R11, -UR5 ;  /* 0x800000050b047c36 */ /* 0x000fe20008000000 */
[----:B------:R-:W-:Y:S01]  /*01a0*/  BAR.SYNC.DEFER_BLOCKING 0x0 ;  /* 0x0000000000007b1d */ /* 0x000fe20000010000 */
[----:B------:R-:W-:Y:S02]  /*01b0*/  USHF.L.U32 UR5, UR5, 0x1, URZ ;  /* 0x0000000105057899 */ /* 0x000fe400080006ff */
[----:B------:R-:W-:Y:S02]  /*01c0*/  IMAD.HI.U32 R6, R5, R4, RZ ;  /* 0x0000000405067227 */ /* 0x000fe400078e00ff */
[----:B------:R-:W-:-:S03]  /*01d0*/  UISETP.GE.U32.AND UP0, UPT, UR5, UR8, UPT ;  /* 0x000000080500728c */ /* 0x000fc6000bf06070 */
[----:B0-----:R-:W-:-:S05]  /*01e0*/  IADD3 R9, PT, PT, -R6, RZ, RZ ;  /* 0x000000ff06097210 */ /* 0x001fca0007ffe1ff */
[----:B------:R-:W-:-:S05]  /*01f0*/  IMAD R4, R9, UR8, R4 ;  /* 0x0000000809047c24 */ /* 0x000fca000f8e0204 */
[----:B------:R-:W-:-:S13]  /*0200*/  ISETP.GE.U32.AND P1, PT, R4, UR8, PT ;  /* 0x0000000804007c0c */ /* 0x000fda000bf26070 */
[----:B------:R-:W-:-:S05]  /*0210*/  @P1 VIADD R4, R4, -UR8 ;  /* 0x8000000804041c36 */ /* 0x000fca0008000000 */
[----:B------:R-:W-:-:S13]  /*0220*/  ISETP.GE.U32.AND P1, PT, R4, UR8, PT ;  /* 0x0000000804007c0c */ /* 0x000fda000bf26070 */
[----:B------:R-:W-:-:S04]  /*0230*/  @P1 IADD3 R4, PT, PT, R4, -UR8, RZ ;  /* 0x8000000804041c10 */ /* 0x000fc8000fffe0ff */
[----:B------:R-:W-:-:S04]  /*0240*/  SEL R4, R7, R4, !P0 ;  /* 0x0000000407047207 */ /* 0x000fc80004000000 */
[----:B------:R-:W-:-:S06]  /*0250*/  LEA R4, R4, UR4, 0x2 ;  /* 0x0000000404047c11 */ /* 0x000fcc000f8e10ff */
[----:B------:R-:W-:Y:S01]  /*0260*/  LDS R4, [R4] ;  /* 0x0000000004047984 */ /* 0x000fe20000000800 */
[----:B------:R-:W-:Y:S06]  /*0270*/  BAR.SYNC.DEFER_BLOCKING 0x0 ;  /* 0x0000000000007b1d */ /* 0x000fec0000010000 */
[----:B------:R-:W0:Y:S02]  /*0280*/  LDS R9, [R0] ;  /* 0x0000000000097984 */ /* 0x000e240000000800 */
[----:B0-----:R-:W-:-:S05]  /*0290*/  FADD R9, R4, R9 ;  /* 0x0000000904097221 */ /* 0x001fca0000000000 */
[----:B------:R0:W-:Y:S01]  /*02a0*/  STS [R0], R9 ;  /* 0x0000000900007388 */ /* 0x0001e20000000800 */
[----:B------:R-:W-:Y:S05]  /*02b0*/  BRA.U !UP0, `(.L_x_4) ;  /* 0xfffffffd08b47547 */ /* 0x000fea000b83ffff */
[----:B------:R-:W-:-:S07]  /*02c0*/  MOV R5, R9 ;  /* 0x0000000900057202 */ /* 0x000fce0000000f00 */
.L_x_3:
[----:B------:R-:W-:Y:S01]  /*02d0*/  STG.E desc[UR6][R2.64], R5 ;  /* 0x0000000502007986 */ /* 0x000fe2000c101906 */
[----:B------:R-:W-:Y:S05]  /*02e0*/  EXIT ;  /* 0x000000000000794d */ /* 0x000fea0003800000 */
.L_x_5:
        /* <DEDUP_REMOVED lines=9> */
.L_x_7:


//--------------------- .nv.shared._Z4scanPf      --------------------------
	.section	.nv.shared._Z4scanPf,"aw",@nobits
	.sectionflags	@""
	.align	4
.nv.shared._Z4scanPf:
	.zero		5120


//--------------------- .nv.shared.reserved.0     --------------------------
	.section	.nv.shared.reserved.0,"aw",@nobits
	.weak		__nv_reservedSMEM_offset_0_alias
	.size		__nv_reservedSMEM_offset_0_alias, 0, 64
	.other		__nv_reservedSMEM_offset_0_alias,@"STO_CUDA_RESERVED_SHARED STV_DEFAULT"
__nv_reservedSMEM_offset_0_alias:
	.zero		0
	.zero		64


//--------------------- .nv.shared._Z9allreducePf --------------------------
	.section	.nv.shared._Z9allreducePf,"aw",@nobits
	.sectionflags	@""
	.align	4
.nv.shared._Z9allreducePf:
	.zero		5120


//--------------------- .nv.constant0._Z4scanPf   --------------------------
	.section	.nv.constant0._Z4scanPf,"a",@progbits
	.sectionflags	@""
	.align	4
.nv.constant0._Z4scanPf:
	.zero		904


//--------------------- .nv.constant0._Z9allreducePf --------------------------
	.section	.nv.constant0._Z9allreducePf,"a",@progbits
	.sectionflags	@""
	.align	4
.nv.constant0._Z9allreducePf:
	.zero		904


//--------------------- SYMBOLS --------------------------

	.type		.nv.reservedSmem.offset0,@object
	.size		.nv.reservedSmem.offset0,0x4
	.type		.nv.reservedSmem.cap,@object
	.size		.nv.reservedSmem.cap,0x4
